//
// Generated by NVIDIA NVVM Compiler
//
// Compiler Build ID: CL-36424714
// Cuda compilation tools, release 13.0, V13.0.88
// Based on NVVM 20.0.0
//

.version 9.0
.target sm_100
.address_size 64

	// .globl	_Z15reductionKernelPiS_i
// _ZZ15reductionKernelPiS_iE5sdata has been demoted

.visible .entry _Z15reductionKernelPiS_i(
	.param .u64 .ptr .align 1 _Z15reductionKernelPiS_i_param_0,
	.param .u64 .ptr .align 1 _Z15reductionKernelPiS_i_param_1,
	.param .u32 _Z15reductionKernelPiS_i_param_2
)
{
	.reg .pred 	%p<6>;
	.reg .b32 	%r<20>;
	.reg .b64 	%rd<9>;
	// demoted variable
	.shared .align 4 .b8 _ZZ15reductionKernelPiS_iE5sdata[1024];
	ld.param.u64 	%rd1, [_Z15reductionKernelPiS_i_param_0];
	ld.param.u64 	%rd2, [_Z15reductionKernelPiS_i_param_1];
	ld.param.u32 	%r8, [_Z15reductionKernelPiS_i_param_2];
	mov.u32 	%r1, %tid.x;
	mov.u32 	%r2, %ctaid.x;
	mov.u32 	%r19, %ntid.x;
	mad.lo.s32 	%r4, %r2, %r19, %r1;
	setp.ge.s32 	%p1, %r4, %r8;
	shl.b32 	%r9, %r1, 2;
	mov.u32 	%r10, _ZZ15reductionKernelPiS_iE5sdata;
	add.s32 	%r5, %r10, %r9;
	@%p1 bra 	$L__BB0_2;
	cvta.to.global.u64 	%rd3, %rd1;
	mul.wide.s32 	%rd4, %r4, 4;
	add.s64 	%rd5, %rd3, %rd4;
	ld.global.u32 	%r12, [%rd5];
	st.shared.u32 	[%r5], %r12;
	bra.uni 	$L__BB0_3;
$L__BB0_2:
	mov.b32 	%r11, 0;
	st.shared.u32 	[%r5], %r11;
$L__BB0_3:
	bar.sync 	0;
	setp.lt.u32 	%p2, %r19, 2;
	@%p2 bra 	$L__BB0_7;
$L__BB0_4:
	shr.u32 	%r7, %r19, 1;
	setp.ge.u32 	%p3, %r1, %r7;
	@%p3 bra 	$L__BB0_6;
	shl.b32 	%r13, %r7, 2;
	add.s32 	%r14, %r5, %r13;
	ld.shared.u32 	%r15, [%r14];
	ld.shared.u32 	%r16, [%r5];
	add.s32 	%r17, %r16, %r15;
	st.shared.u32 	[%r5], %r17;
$L__BB0_6:
	bar.sync 	0;
	setp.gt.u32 	%p4, %r19, 3;
	mov.u32 	%r19, %r7;
	@%p4 bra 	$L__BB0_4;
$L__BB0_7:
	setp.ne.s32 	%p5, %r1, 0;
	@%p5 bra 	$L__BB0_9;
	ld.shared.u32 	%r18, [_ZZ15reductionKernelPiS_iE5sdata];
	cvta.to.global.u64 	%rd6, %rd2;
	mul.wide.u32 	%rd7, %r2, 4;
	add.s64 	%rd8, %rd6, %rd7;
	st.global.u32 	[%rd8], %r18;
$L__BB0_9:
	ret;

}


// ===== COMPILED SASS (sm_100) =====

	.target	sm_100

	.elftype	@"ET_EXEC"


//--------------------- .note.nv.tkinfo           --------------------------
	.section	.note.nv.tkinfo,"",@"SHT_NOTE"
	.sectionflags	@"SHF_NOTE_NV_TKINFO"
	.tkinfo
        /*0018*/ 	.word	0x00000002
        /*0030*/ 	.string	""
        /*0030*/ 	.string	"ptxas"
        /*0030*/ 	.string	"Cuda compilation tools, release 13.0, V13.0.88"
        /*0030*/ 	.string	"Build cuda_13.0.r13.0/compiler.36424714_0"
        /*0030*/ 	.string	"-arch sm_100 -m 64 "



//--------------------- .note.nv.cuinfo           --------------------------
	.section	.note.nv.cuinfo,"",@"SHT_NOTE"
	.sectionflags	@"SHF_NOTE_NV_CUINFO"
        /*0018*/ 	.short	0x0002
        /*001a*/ 	.short	0x0064
        /*001c*/ 	.short	0x0082
	.zero		2


//--------------------- .nv.info                  --------------------------
	.section	.nv.info,"",@"SHT_CUDA_INFO"
	.align	4


	//----- nvinfo : EIATTR_REGCOUNT
	.align		4
        /*0000*/ 	.byte	0x04, 0x2f
        /*0002*/ 	.short	(.L_1 - .L_0)
	.align		4
.L_0:
        /*0004*/ 	.word	index@(_Z15reductionKernelPiS_i)
        /*0008*/ 	.word	0x0000000a


	//----- nvinfo : EIATTR_FRAME_SIZE
	.align		4
.L_1:
        /*000c*/ 	.byte	0x04, 0x11
        /*000e*/ 	.short	(.L_3 - .L_2)
	.align		4
.L_2:
        /*0010*/ 	.word	index@(_Z15reductionKernelPiS_i)
        /*0014*/ 	.word	0x00000000


	//----- nvinfo : EIATTR_MIN_STACK_SIZE
	.align		4
.L_3:
        /*0018*/ 	.byte	0x04, 0x12
        /*001a*/ 	.short	(.L_5 - .L_4)
	.align		4
.L_4:
        /*001c*/ 	.word	index@(_Z15reductionKernelPiS_i)
        /*0020*/ 	.word	0x00000000
.L_5:


//--------------------- .nv.compat                --------------------------
	.section	.nv.compat,"",@"SHT_CUDA_COMPAT_INFO"
	.align	4
        /*0000*/ 	.byte	0x02, 0x09, 0x00, 0x00, 0x02, 0x02, 0x01, 0x00, 0x02, 0x05, 0x05, 0x00, 0x03, 0x07, 0x01, 0x01
        /*0010*/ 	.byte	0x02, 0x03, 0x00, 0x00, 0x02, 0x06, 0x01, 0x00, 0x04, 0x0b, 0x08, 0x00, 0x09, 0x00, 0x00, 0x00
        /*0020*/ 	.byte	0x00, 0x00, 0x00, 0x00


//--------------------- .nv.info._Z15reductionKernelPiS_i --------------------------
	.section	.nv.info._Z15reductionKernelPiS_i,"",@"SHT_CUDA_INFO"
	.sectionflags	@""
	.align	4


	//----- nvinfo : EIATTR_CUDA_API_VERSION
	.align		4
        /*0000*/ 	.byte	0x04, 0x37
        /*0002*/ 	.short	(.L_7 - .L_6)
.L_6:
        /*0004*/ 	.word	0x00000082


	//----- nvinfo : EIATTR_KPARAM_INFO
	.align		4
.L_7:
        /*0008*/ 	.byte	0x04, 0x17
        /*000a*/ 	.short	(.L_9 - .L_8)
.L_8:
        /*000c*/ 	.word	0x00000000
        /*0010*/ 	.short	0x0002
        /*0012*/ 	.short	0x0010
        /*0014*/ 	.byte	0x00, 0xf0, 0x11, 0x00


	//----- nvinfo : EIATTR_KPARAM_INFO
	.align		4
.L_9:
        /*0018*/ 	.byte	0x04, 0x17
        /*001a*/ 	.short	(.L_11 - .L_10)
.L_10:
        /*001c*/ 	.word	0x00000000
        /*0020*/ 	.short	0x0001
        /*0022*/ 	.short	0x0008
        /*0024*/ 	.byte	0x00, 0xf5, 0x21, 0x00


	//----- nvinfo : EIATTR_KPARAM_INFO
	.align		4
.L_11:
        /*0028*/ 	.byte	0x04, 0x17
        /*002a*/ 	.short	(.L_13 - .L_12)
.L_12:
        /*002c*/ 	.word	0x00000000
        /*0030*/ 	.short	0x0000
        /*0032*/ 	.short	0x0000
        /*0034*/ 	.byte	0x00, 0xf5, 0x21, 0x00


	//----- nvinfo : EIATTR_SPARSE_MMA_MASK
	.align		4
.L_13:
        /*0038*/ 	.byte	0x03, 0x50
        /*003a*/ 	.short	0x0000


	//----- nvinfo : EIATTR_MAXREG_COUNT
	.align		4
        /*003c*/ 	.byte	0x03, 0x1b
        /*003e*/ 	.short	0x00ff


	//----- nvinfo : EIATTR_NUM_BARRIERS
	.align		4
        /*0040*/ 	.byte	0x02, 0x4c
        /*0042*/ 	.byte	0x01
	.zero		1


	//----- nvinfo : EIATTR_MERCURY_ISA_VERSION
	.align		4
        /*0044*/ 	.byte	0x03, 0x5f
        /*0046*/ 	.short	0x0101


	//----- nvinfo : EIATTR_VRC_CTA_INIT_COUNT
	.align		4
        /*0048*/ 	.byte	0x02, 0x4a
	.zero		1
	.zero		1


	//----- nvinfo : EIATTR_EXIT_INSTR_OFFSETS
	.align		4
        /*004c*/ 	.byte	0x04, 0x1c
        /*004e*/ 	.short	(.L_15 - .L_14)


	//   ....[0]....
.L_14:
        /*0050*/ 	.word	0x00000210


	//   ....[1]....
        /*0054*/ 	.word	0x00000290


	//----- nvinfo : EIATTR_CBANK_PARAM_SIZE
	.align		4
.L_15:
        /*0058*/ 	.byte	0x03, 0x19
        /*005a*/ 	.short	0x0014


	//----- nvinfo : EIATTR_PARAM_CBANK
	.align		4
        /*005c*/ 	.byte	0x04, 0x0a
        /*005e*/ 	.short	(.L_17 - .L_16)
	.align		4
.L_16:
        /*0060*/ 	.word	index@(.nv.constant0._Z15reductionKernelPiS_i)
        /*0064*/ 	.short	0x0380
        /*0066*/ 	.short	0x0014


	//----- nvinfo : EIATTR_SW_WAR
	.align		4
.L_17:
        /*0068*/ 	.byte	0x04, 0x36
        /*006a*/ 	.short	(.L_19 - .L_18)
.L_18:
        /*006c*/ 	.word	0x00000008
.L_19:


//--------------------- .nv.callgraph             --------------------------
	.section	.nv.callgraph,"",@"SHT_CUDA_CALLGRAPH"
	.align	4
	.sectionentsize	8
	.align		4
        /*0000*/ 	.word	0x00000000
	.align		4
        /*0004*/ 	.word	0xffffffff
	.align		4
        /*0008*/ 	.word	0x00000000
	.align		4
        /*000c*/ 	.word	0xfffffffe
	.align		4
        /*0010*/ 	.word	0x00000000
	.align		4
        /*0014*/ 	.word	0xfffffffd
	.align		4
        /*0018*/ 	.word	0x00000000
	.align		4
        /*001c*/ 	.word	0xfffffffc


//--------------------- .text._Z15reductionKernelPiS_i --------------------------
	.section	.text._Z15reductionKernelPiS_i,"ax",@progbits
	.align	128
        .global         _Z15reductionKernelPiS_i
        .type           _Z15reductionKernelPiS_i,@function
        .size           _Z15reductionKernelPiS_i,(.L_x_3 - _Z15reductionKernelPiS_i)
        .other          _Z15reductionKernelPiS_i,@"STO_CUDA_ENTRY STV_DEFAULT"
_Z15reductionKernelPiS_i:
.text._Z15reductionKernelPiS_i:
[----:B------:R-:W-:Y:S01]  /*0000*/  LDC R1, c[0x0][0x37c] ;  /* 0x0000df00ff017b82 */ /* 0x000fe20000000800 */
[----:B------:R-:W0:Y:S01]  /*0010*/  S2R R6, SR_TID.X ;  /* 0x0000000000067919 */ /* 0x000e220000002100 */
[----:B------:R-:W0:Y:S01]  /*0020*/  LDCU UR8, c[0x0][0x360] ;  /* 0x00006c00ff0877ac */ /* 0x000e220008000800 */
[----:B------:R-:W0:Y:S01]  /*0030*/  S2R R7, SR_CTAID.X ;  /* 0x0000000000077919 */ /* 0x000e220000002500 */
[----:B------:R-:W1:Y:S01]  /*0040*/  LDCU UR4, c[0x0][0x390] ;  /* 0x00007200ff0477ac */ /* 0x000e620008000800 */
[----:B------:R-:W2:Y:S01]  /*0050*/  LDCU.64 UR6, c[0x0][0x358] ;  /* 0x00006b00ff0677ac */ /* 0x000ea20008000a00 */
[----:B0-----:R-:W-:-:S05]  /*0060*/  IMAD R5, R7, UR8, R6 ;  /* 0x0000000807057c24 */ /* 0x001fca000f8e0206 */
[----:B-1----:R-:W-:-:S13]  /*0070*/  ISETP.GE.AND P1, PT, R5, UR4, PT ;  /* 0x0000000405007c0c */ /* 0x002fda000bf26270 */
[----:B------:R-:W0:Y:S02]  /*0080*/  @!P1 LDC.64 R2, c[0x0][0x380] ;  /* 0x0000e000ff029b82 */ /* 0x000e240000000a00 */
[----:B0-----:R-:W-:-:S06]  /*0090*/  @!P1 IMAD.WIDE R2, R5, 0x4, R2 ;  /* 0x0000000405029825 */ /* 0x001fcc00078e0202 */
[----:B--2---:R-:W2:Y:S01]  /*00a0*/  @!P1 LDG.E R3, desc[UR6][R2.64] ;  /* 0x0000000602039981 */ /* 0x004ea2000c1e1900 */
[----:B------:R-:W0:Y:S01]  /*00b0*/  S2UR UR5, SR_CgaCtaId ;  /* 0x00000000000579c3 */ /* 0x000e220000008800 */
[----:B------:R-:W-:Y:S01]  /*00c0*/  IMAD.U32 R4, RZ, RZ, UR8 ;  /* 0x00000008ff047e24 */ /* 0x000fe2000f8e00ff */
[----:B------:R-:W-:Y:S01]  /*00d0*/  UMOV UR4, 0x400 ;  /* 0x0000040000047882 */ /* 0x000fe20000000000 */
[----:B------:R-:W-:-:S03]  /*00e0*/  ISETP.NE.AND P0, PT, R6, RZ, PT ;  /* 0x000000ff0600720c */ /* 0x000fc60003f05270 */
[----:B------:R-:W-:Y:S01]  /*00f0*/  ISETP.GE.U32.AND P2, PT, R4, 0x2, PT ;  /* 0x000000020400780c */ /* 0x000fe20003f46070 */
[----:B0-----:R-:W-:-:S06]  /*0100*/  ULEA UR4, UR5, UR4, 0x18 ;  /* 0x0000000405047291 */ /* 0x001fcc000f8ec0ff */
[----:B------:R-:W-:-:S05]  /*0110*/  LEA R0, R6, UR4, 0x2 ;  /* 0x0000000406007c11 */ /* 0x000fca000f8e10ff */
[----:B--2---:R0:W-:Y:S04]  /*0120*/  @!P1 STS [R0], R3 ;  /* 0x0000000300009388 */ /* 0x0041e80000000800 */
[----:B------:R0:W-:Y:S01]  /*0130*/  @P1 STS [R0], RZ ;  /* 0x000000ff00001388 */ /* 0x0001e20000000800 */
[----:B------:R-:W-:Y:S06]  /*0140*/  BAR.SYNC.DEFER_BLOCKING 0x0 ;  /* 0x0000000000007b1d */ /* 0x000fec0000010000 */
[----:B------:R-:W-:Y:S05]  /*0150*/  @!P2 BRA `(.L_x_0) ;  /* 0x00000000002ca947 */ /* 0x000fea0003800000 */
.L_x_1:
[----:B------:R-:W-:-:S04]  /*0160*/  SHF.R.U32.HI R5, RZ, 0x1, R4 ;  /* 0x00000001ff057819 */ /* 0x000fc80000011604 */
[----:B------:R-:W-:-:S13]  /*0170*/  ISETP.GE.U32.AND P1, PT, R6, R5, PT ;  /* 0x000000050600720c */ /* 0x000fda0003f26070 */
[----:B------:R-:W-:Y:S01]  /*0180*/  @!P1 IMAD R2, R5, 0x4, R0 ;  /* 0x0000000405029824 */ /* 0x000fe200078e0200 */
[----:B0-----:R-:W-:Y:S05]  /*0190*/  @!P1 LDS R3, [R0] ;  /* 0x0000000000039984 */ /* 0x001fea0000000800 */
[----:B------:R-:W0:Y:S02]  /*01a0*/  @!P1 LDS R2, [R2] ;  /* 0x0000000002029984 */ /* 0x000e240000000800 */
[----:B0-----:R-:W-:-:S05]  /*01b0*/  @!P1 IMAD.IADD R3, R2, 0x1, R3 ;  /* 0x0000000102039824 */ /* 0x001fca00078e0203 */
[----:B------:R1:W-:Y:S01]  /*01c0*/  @!P1 STS [R0], R3 ;  /* 0x0000000300009388 */ /* 0x0003e20000000800 */
[----:B------:R-:W-:Y:S01]  /*01d0*/  BAR.SYNC.DEFER_BLOCKING 0x0 ;  /* 0x0000000000007b1d */ /* 0x000fe20000010000 */
[----:B------:R-:W-:Y:S01]  /*01e0*/  ISETP.GT.U32.AND P1, PT, R4, 0x3, PT ;  /* 0x000000030400780c */ /* 0x000fe20003f24070 */
[----:B------:R-:W-:-:S12]  /*01f0*/  IMAD.MOV.U32 R4, RZ, RZ, R5 ;  /* 0x000000ffff047224 */ /* 0x000fd800078e0005 */
[----:B-1----:R-:W-:Y:S05]  /*0200*/  @P1 BRA `(.L_x_1) ;  /* 0xfffffffc00d41947 */ /* 0x002fea000383ffff */
.L_x_0:
[----:B------:R-:W-:Y:S05]  /*0210*/  @P0 EXIT ;  /* 0x000000000000094d */ /* 0x000fea0003800000 */
[----:B------:R-:W1:Y:S01]  /*0220*/  S2UR UR5, SR_CgaCtaId ;  /* 0x00000000000579c3 */ /* 0x000e620000008800 */
[----:B------:R-:W-:-:S07]  /*0230*/  UMOV UR4, 0x400 ;  /* 0x0000040000047882 */ /* 0x000fce0000000000 */
[----:B0-----:R-:W0:Y:S01]  /*0240*/  LDC.64 R2, c[0x0][0x388] ;  /* 0x0000e200ff027b82 */ /* 0x001e220000000a00 */
[----:B-1----:R-:W-:Y:S01]  /*0250*/  ULEA UR4, UR5, UR4, 0x18 ;  /* 0x0000000405047291 */ /* 0x002fe2000f8ec0ff */
[----:B0-----:R-:W-:-:S08]  /*0260*/  IMAD.WIDE.U32 R2, R7, 0x4, R2 ;  /* 0x0000000407027825 */ /* 0x001fd000078e0002 */
[----:B------:R-:W0:Y:S04]  /*0270*/  LDS R5, [UR4] ;  /* 0x00000004ff057984 */ /* 0x000e280008000800 */
[----:B0-----:R-:W-:Y:S01]  /*0280*/  STG.E desc[UR6][R2.64], R5 ;  /* 0x0000000502007986 */ /* 0x001fe2000c101906 */
[----:B------:R-:W-:Y:S05]  /*0290*/  EXIT ;  /* 0x000000000000794d */ /* 0x000fea0003800000 */
.L_x_2:
[----:B------:R-:W-:-:S00]  /*02a0*/  BRA `(.L_x_2) ;  /* 0xfffffffc00fc7947 */ /* 0x000fc0000383ffff */
[----:B------:R-:W-:-:S00]  /*02b0*/  NOP ;  /* 0x0000000000007918 */ /* 0x000fc00000000000 */
        /* <DEDUP_REMOVED lines=12> */
.L_x_3:


//--------------------- .nv.shared._Z15reductionKernelPiS_i --------------------------
	.section	.nv.shared._Z15reductionKernelPiS_i,"aw",@nobits
	.sectionflags	@""
	.align	4
.nv.shared._Z15reductionKernelPiS_i:
	.zero		2048


//--------------------- .nv.shared.reserved.0     --------------------------
	.section	.nv.shared.reserved.0,"aw",@nobits
	.weak		__nv_reservedSMEM_offset_0_alias
	.size		__nv_reservedSMEM_offset_0_alias, 0, 64
	.other		__nv_reservedSMEM_offset_0_alias,@"STO_CUDA_RESERVED_SHARED STV_DEFAULT"
__nv_reservedSMEM_offset_0_alias:
	.zero		0
	.zero		64


//--------------------- .nv.constant0._Z15reductionKernelPiS_i --------------------------
	.section	.nv.constant0._Z15reductionKernelPiS_i,"a",@progbits
	.sectionflags	@""
	.align	4
.nv.constant0._Z15reductionKernelPiS_i:
	.zero		916


//--------------------- SYMBOLS --------------------------

	.type		.nv.reservedSmem.offset0,@object
	.size		.nv.reservedSmem.offset0,0x4
	.type		.nv.reservedSmem.cap,@object
	.size		.nv.reservedSmem.cap,0x4
